	.headerflags	@"EF_CUDA_TEXMODE_UNIFIED EF_CUDA_64BIT_ADDRESS EF_CUDA_SM86 EF_CUDA_VIRTUAL_SM(EF_CUDA_SM86)"
	.elftype	@"ET_EXEC"


//--------------------- .nv.info                  --------------------------
	.section	.nv.info,"",@"SHT_CUDA_INFO"
	.align	4


	//----- nvinfo : EIATTR_REGCOUNT
	.align		4
        /*0000*/ 	.byte	0x04, 0x2f
        /*0002*/ 	.short	(.L_1 - .L_0)
	.align		4
.L_0:
        /*0004*/ 	.word	index@(triton_poi_fused_clone_1)
        /*0008*/ 	.word	0x00000028


	//----- nvinfo : EIATTR_MIN_STACK_SIZE
	.align		4
.L_1:
        /*000c*/ 	.byte	0x04, 0x12
        /*000e*/ 	.short	(.L_3 - .L_2)
	.align		4
.L_2:
        /*0010*/ 	.word	index@(triton_poi_fused_clone_1)
        /*0014*/ 	.word	0x00000000


	//----- nvinfo : EIATTR_FRAME_SIZE
	.align		4
.L_3:
        /*0018*/ 	.byte	0x04, 0x11
        /*001a*/ 	.short	(.L_5 - .L_4)
	.align		4
.L_4:
        /*001c*/ 	.word	index@(triton_poi_fused_clone_1)
        /*0020*/ 	.word	0x00000000


	//----- nvinfo : EIATTR_MIN_STACK_SIZE
	.align		4
.L_5:
        /*0024*/ 	.byte	0x04, 0x12
        /*0026*/ 	.short	(.L_7 - .L_6)
	.align		4
.L_6:
        /*0028*/ 	.word	index@(triton_poi_fused_clone_1)
        /*002c*/ 	.word	0x00000000
.L_7:


//--------------------- .nv.info.triton_poi_fused_clone_1 --------------------------
	.section	.nv.info.triton_poi_fused_clone_1,"",@"SHT_CUDA_INFO"
	.sectionflags	@""
	.align	4


	//----- nvinfo : EIATTR_CUDA_API_VERSION
	.align		4
        /*0000*/ 	.byte	0x04, 0x37
        /*0002*/ 	.short	(.L_9 - .L_8)
.L_8:
        /*0004*/ 	.word	0x0000007c


	//----- nvinfo : EIATTR_SW2861232_WAR
	.align		4
.L_9:
        /*0008*/ 	.byte	0x01, 0x35
	.zero		2


	//----- nvinfo : EIATTR_PARAM_CBANK
	.align		4
        /*000c*/ 	.byte	0x04, 0x0a
        /*000e*/ 	.short	(.L_11 - .L_10)
	.align		4
.L_10:
        /*0010*/ 	.word	index@(.nv.constant0.triton_poi_fused_clone_1)
        /*0014*/ 	.short	0x0160
        /*0016*/ 	.short	0x0038


	//----- nvinfo : EIATTR_CBANK_PARAM_SIZE
	.align		4
.L_11:
        /*0018*/ 	.byte	0x03, 0x19
        /*001a*/ 	.short	0x0038


	//----- nvinfo : EIATTR_KPARAM_INFO
	.align		4
        /*001c*/ 	.byte	0x04, 0x17
        /*001e*/ 	.short	(.L_13 - .L_12)
.L_12:
        /*0020*/ 	.word	0x00000000
        /*0024*/ 	.short	0x0007
        /*0026*/ 	.short	0x0030
        /*0028*/ 	.byte	0x00, 0xf4, 0x21, 0x00


	//----- nvinfo : EIATTR_KPARAM_INFO
	.align		4
.L_13:
        /*002c*/ 	.byte	0x04, 0x17
        /*002e*/ 	.short	(.L_15 - .L_14)
.L_14:
        /*0030*/ 	.word	0x00000000
        /*0034*/ 	.short	0x0006
        /*0036*/ 	.short	0x002c
        /*0038*/ 	.byte	0x00, 0xf0, 0x11, 0x00


	//----- nvinfo : EIATTR_KPARAM_INFO
	.align		4
.L_15:
        /*003c*/ 	.byte	0x04, 0x17
        /*003e*/ 	.short	(.L_17 - .L_16)
.L_16:
        /*0040*/ 	.word	0x00000000
        /*0044*/ 	.short	0x0005
        /*0046*/ 	.short	0x0028
        /*0048*/ 	.byte	0x00, 0xf0, 0x11, 0x00


	//----- nvinfo : EIATTR_KPARAM_INFO
	.align		4
.L_17:
        /*004c*/ 	.byte	0x04, 0x17
        /*004e*/ 	.short	(.L_19 - .L_18)
.L_18:
        /*0050*/ 	.word	0x00000000
        /*0054*/ 	.short	0x0004
        /*0056*/ 	.short	0x0020
        /*0058*/ 	.byte	0x00, 0xf4, 0x21, 0x00


	//----- nvinfo : EIATTR_KPARAM_INFO
	.align		4
.L_19:
        /*005c*/ 	.byte	0x04, 0x17
        /*005e*/ 	.short	(.L_21 - .L_20)
.L_20:
        /*0060*/ 	.word	0x00000000
        /*0064*/ 	.short	0x0003
        /*0066*/ 	.short	0x0018
        /*0068*/ 	.byte	0x00, 0xf4, 0x21, 0x00


	//----- nvinfo : EIATTR_KPARAM_INFO
	.align		4
.L_21:
        /*006c*/ 	.byte	0x04, 0x17
        /*006e*/ 	.short	(.L_23 - .L_22)
.L_22:
        /*0070*/ 	.word	0x00000000
        /*0074*/ 	.short	0x0002
        /*0076*/ 	.short	0x0010
        /*0078*/ 	.byte	0x00, 0xf4, 0x21, 0x00


	//----- nvinfo : EIATTR_KPARAM_INFO
	.align		4
.L_23:
        /*007c*/ 	.byte	0x04, 0x17
        /*007e*/ 	.short	(.L_25 - .L_24)
.L_24:
        /*0080*/ 	.word	0x00000000
        /*0084*/ 	.short	0x0001
        /*0086*/ 	.short	0x0008
        /*0088*/ 	.byte	0x00, 0xf4, 0x21, 0x00


	//----- nvinfo : EIATTR_KPARAM_INFO
	.align		4
.L_25:
        /*008c*/ 	.byte	0x04, 0x17
        /*008e*/ 	.short	(.L_27 - .L_26)
.L_26:
        /*0090*/ 	.word	0x00000000
        /*0094*/ 	.short	0x0000
        /*0096*/ 	.short	0x0000
        /*0098*/ 	.byte	0x00, 0xf4, 0x21, 0x00


	//----- nvinfo : EIATTR_MAXREG_COUNT
	.align		4
.L_27:
        /*009c*/ 	.byte	0x03, 0x1b
        /*009e*/ 	.short	0x00ff


	//----- nvinfo : EIATTR_EXIT_INSTR_OFFSETS
	.align		4
        /*00a0*/ 	.byte	0x04, 0x1c
        /*00a2*/ 	.short	(.L_29 - .L_28)


	//   ....[0]....
.L_28:
        /*00a4*/ 	.word	0x00000a70


	//   ....[1]....
        /*00a8*/ 	.word	0x00000a90


	//----- nvinfo : EIATTR_REQNTID
	.align		4
.L_29:
        /*00ac*/ 	.byte	0x04, 0x10
        /*00ae*/ 	.short	(.L_31 - .L_30)
.L_30:
        /*00b0*/ 	.word	0x00000080
        /*00b4*/ 	.word	0x00000001
        /*00b8*/ 	.word	0x00000001
.L_31:


//--------------------- .nv.callgraph             --------------------------
	.section	.nv.callgraph,"",@"SHT_CUDA_CALLGRAPH"
	.align	4
	.sectionentsize	8
	.align		4
        /*0000*/ 	.word	0x00000000
	.align		4
        /*0004*/ 	.word	0xffffffff
	.align		4
        /*0008*/ 	.word	0x00000000
	.align		4
        /*000c*/ 	.word	0xfffffffe
	.align		4
        /*0010*/ 	.word	0x00000000
	.align		4
        /*0014*/ 	.word	0xfffffffd
	.align		4
        /*0018*/ 	.word	0x00000000
	.align		4
        /*001c*/ 	.word	0xfffffffc


//--------------------- .nv.rel.action            --------------------------
	.section	.nv.rel.action,"",@"SHT_CUDA_RELOCINFO"
	.align	8
	.sectionentsize	8
        /*0000*/ 	.byte	0x73, 0x00, 0x00, 0x00, 0x00, 0x00, 0x00, 0x00, 0x00, 0x00, 0x00, 0x11, 0x25, 0x00, 0x05, 0x36


//--------------------- .nv.constant0.triton_poi_fused_clone_1 --------------------------
	.section	.nv.constant0.triton_poi_fused_clone_1,"a",@progbits
	.sectionflags	@""
	.align	4
.nv.constant0.triton_poi_fused_clone_1:
	.zero		408


//--------------------- .text.triton_poi_fused_clone_1 --------------------------
	.section	.text.triton_poi_fused_clone_1,"ax",@progbits
	.sectioninfo	@"SHI_REGISTERS=40"
	.align	128
        .global         triton_poi_fused_clone_1
        .type           triton_poi_fused_clone_1,@function
        .size           triton_poi_fused_clone_1,(.L_x_1 - triton_poi_fused_clone_1)
        .other          triton_poi_fused_clone_1,@"STO_CUDA_ENTRY STV_DEFAULT"
triton_poi_fused_clone_1:
.text.triton_poi_fused_clone_1:
[----:B------:R-:W-:Y:S02]  /*0000*/  MOV R1, c[0x0][0x28] ;  /* 0x00000a0000017a02 */ /* 0x000fe40000000f00 */
[----:B------:R-:W0:Y:S04]  /*0010*/  S2R R12, SR_TID.X ;  /* 0x00000000000c7919 */ /* 0x000e280000002100 */
[----:B------:R-:W1:Y:S01]  /*0020*/  S2R R5, SR_CTAID.Y ;  /* 0x0000000000057919 */ /* 0x000e620000002600 */
[----:B------:R-:W-:Y:S01]  /*0030*/  MOV R2, c[0x0][0x170] ;  /* 0x00005c0000027a02 */ /* 0x000fe20000000f00 */
[----:B------:R-:W-:Y:S01]  /*0040*/  IMAD.MOV.U32 R3, RZ, RZ, c[0x0][0x174] ;  /* 0x00005d00ff037624 */ /* 0x000fe200078e00ff */
[----:B------:R-:W-:Y:S01]  /*0050*/  ULDC.64 UR4, c[0x0][0x118] ;  /* 0x0000460000047ab9 */ /* 0x000fe20000000a00 */
[----:B------:R-:W2:Y:S01]  /*0060*/  S2R R34, SR_CTAID.X ;  /* 0x0000000000227919 */ /* 0x000ea20000002500 */
[----:B------:R-:W-:Y:S01]  /*0070*/  MOV R13, 0x12 ;  /* 0x00000012000d7802 */ /* 0x000fe20000000f00 */
[----:B------:R-:W-:Y:S01]  /*0080*/  IMAD.MOV.U32 R21, RZ, RZ, 0x2 ;  /* 0x00000002ff157424 */ /* 0x000fe200078e00ff */
[----:B------:R-:W-:Y:S01]  /*0090*/  CS2R R28, SRZ ;  /* 0x00000000001c7805 */ /* 0x000fe2000001ff00 */
[----:B------:R3:W4:Y:S01]  /*00a0*/  LDG.E R27, [R2.64] ;  /* 0x00000004021b7981 */ /* 0x000722000c1e1900 */
[----:B0-----:R-:W-:-:S04]  /*00b0*/  LOP3.LUT R12, R12, 0x7f, RZ, 0xc0, !PT ;  /* 0x0000007f0c0c7812 */ /* 0x001fc800078ec0ff */
[----:B-1----:R-:W-:Y:S02]  /*00c0*/  LEA R12, R5, R12, 0x9 ;  /* 0x0000000c050c7211 */ /* 0x002fe400078e48ff */
[----:B--2---:R-:W-:-:S03]  /*00d0*/  SHF.L.U32 R0, R34, 0x1, RZ ;  /* 0x0000000122007819 */ /* 0x004fc600000006ff */
[C---:B------:R-:W-:Y:S01]  /*00e0*/  IMAD.HI R15, R12.reuse, 0x38e38e39, RZ ;  /* 0x38e38e390c0f7827 */ /* 0x040fe200078e02ff */
[----:B------:R-:W-:Y:S02]  /*00f0*/  IADD3 R9, R12, 0x80, RZ ;  /* 0x000000800c097810 */ /* 0x000fe40007ffe0ff */
[----:B------:R-:W-:Y:S02]  /*0100*/  ISETP.GE.AND P0, PT, R0, 0x2, PT ;  /* 0x000000020000780c */ /* 0x000fe40003f06270 */
[----:B------:R-:W-:Y:S01]  /*0110*/  SHF.R.S32.HI R0, RZ, 0x1, R15 ;  /* 0x00000001ff007819 */ /* 0x000fe2000001140f */
[----:B------:R-:W-:Y:S01]  /*0120*/  IMAD.HI R11, R9, 0x38e38e39, RZ ;  /* 0x38e38e39090b7827 */ /* 0x000fe200078e02ff */
[C---:B------:R-:W-:Y:S02]  /*0130*/  IADD3 R8, R12.reuse, 0x180, RZ ;  /* 0x000001800c087810 */ /* 0x040fe40007ffe0ff */
[----:B------:R-:W-:Y:S02]  /*0140*/  IADD3 R10, R12, 0x100, RZ ;  /* 0x000001000c0a7810 */ /* 0x000fe40007ffe0ff */
[----:B------:R-:W-:-:S02]  /*0150*/  LEA.HI R15, R15, R0, RZ, 0x1 ;  /* 0x000000000f0f7211 */ /* 0x000fc400078f08ff */
[----:B------:R-:W-:Y:S01]  /*0160*/  SHF.R.S32.HI R0, RZ, 0x1, R11 ;  /* 0x00000001ff007819 */ /* 0x000fe2000001140b */
[----:B------:R-:W-:Y:S01]  /*0170*/  IMAD.HI R19, R8, 0x38e38e39, RZ ;  /* 0x38e38e3908137827 */ /* 0x000fe200078e02ff */
[C---:B------:R-:W-:Y:S02]  /*0180*/  ISETP.LT.AND P1, PT, R12.reuse, 0x900, !P0 ;  /* 0x000009000c00780c */ /* 0x040fe40004721270 */
[----:B------:R-:W-:Y:S01]  /*0190*/  IADD3 R24, R12, R34, RZ ;  /* 0x000000220c187210 */ /* 0x000fe20007ffe0ff */
[C---:B------:R-:W-:Y:S01]  /*01a0*/  IMAD.HI R35, R10.reuse, 0x38e38e39, RZ ;  /* 0x38e38e390a237827 */ /* 0x040fe200078e02ff */
[----:B------:R-:W-:Y:S02]  /*01b0*/  LEA.HI R11, R11, R0, RZ, 0x1 ;  /* 0x000000000b0b7211 */ /* 0x000fe400078f08ff */
[C---:B------:R-:W-:Y:S01]  /*01c0*/  ISETP.LT.AND P3, PT, R10.reuse, 0x900, !P0 ;  /* 0x000009000a00780c */ /* 0x040fe20004761270 */
[----:B------:R-:W-:Y:S01]  /*01d0*/  IMAD R12, R15, -0x9, R12 ;  /* 0xfffffff70f0c7824 */ /* 0x000fe200078e020c */
[CC--:B------:R-:W-:Y:S01]  /*01e0*/  IADD3 R22, R9.reuse, R34.reuse, RZ ;  /* 0x0000002209167210 */ /* 0x0c0fe20007ffe0ff */
[----:B------:R-:W-:Y:S01]  /*01f0*/  IMAD.IADD R0, R10, 0x1, R34 ;  /* 0x000000010a007824 */ /* 0x000fe200078e0222 */
[----:B------:R-:W-:Y:S01]  /*0200*/  ISETP.LT.AND P2, PT, R9, 0x900, !P0 ;  /* 0x000009000900780c */ /* 0x000fe20004741270 */
[----:B------:R-:W-:Y:S01]  /*0210*/  IMAD R13, R34, R13, 0x9 ;  /* 0x00000009220d7424 */ /* 0x000fe200078e020d */
[----:B------:R-:W-:Y:S01]  /*0220*/  SHF.R.S32.HI R6, RZ, 0x1, R19 ;  /* 0x00000001ff067819 */ /* 0x000fe20000011413 */
[----:B------:R-:W-:Y:S01]  /*0230*/  IMAD R14, R15, 0x12, R12 ;  /* 0x000000120f0e7824 */ /* 0x000fe200078e020c */
[----:B------:R-:W-:Y:S01]  /*0240*/  SHF.R.S32.HI R4, RZ, 0x1, R35 ;  /* 0x00000001ff047819 */ /* 0x000fe20000011423 */
[----:B------:R-:W-:Y:S01]  /*0250*/  IMAD.SHL.U32 R0, R0, 0x2, RZ ;  /* 0x0000000200007824 */ /* 0x000fe200078e00ff */
[----:B------:R-:W-:Y:S01]  /*0260*/  SHF.L.U32 R22, R22, 0x1, RZ ;  /* 0x0000000116167819 */ /* 0x000fe200000006ff */
[----:B------:R-:W-:Y:S01]  /*0270*/  IMAD.SHL.U32 R24, R24, 0x2, RZ ;  /* 0x0000000218187824 */ /* 0x000fe200078e00ff */
[----:B------:R-:W-:Y:S01]  /*0280*/  IADD3 R20, R8, R34, RZ ;  /* 0x0000002208147210 */ /* 0x000fe20007ffe0ff */
[--C-:B------:R-:W-:Y:S01]  /*0290*/  IMAD R16, R34, 0x12, R14.reuse ;  /* 0x0000001222107824 */ /* 0x100fe200078e020e */
[----:B------:R-:W-:Y:S01]  /*02a0*/  LEA.HI R19, R19, R6, RZ, 0x1 ;  /* 0x0000000613137211 */ /* 0x000fe200078f08ff */
[----:B------:R-:W-:Y:S01]  /*02b0*/  IMAD.IADD R18, R13, 0x1, R14 ;  /* 0x000000010d127824 */ /* 0x000fe200078e020e */
[----:B------:R-:W-:Y:S01]  /*02c0*/  ISETP.LT.AND P0, PT, R8, 0x900, !P0 ;  /* 0x000009000800780c */ /* 0x000fe20004701270 */
[----:B------:R-:W-:Y:S01]  /*02d0*/  IMAD.WIDE R6, R0, R21, c[0x0][0x160] ;  /* 0x0000580000067625 */ /* 0x000fe200078e0215 */
[----:B------:R-:W-:-:S02]  /*02e0*/  IADD3 R15, R15, R34, RZ ;  /* 0x000000220f0f7210 */ /* 0x000fc40007ffe0ff */
[----:B------:R-:W-:Y:S01]  /*02f0*/  MOV R26, RZ ;  /* 0x000000ff001a7202 */ /* 0x000fe20000000f00 */
[----:B------:R-:W-:Y:S01]  /*0300*/  IMAD R14, R11, -0x9, R9 ;  /* 0xfffffff70b0e7824 */ /* 0x000fe200078e0209 */
[----:B------:R-:W-:Y:S01]  /*0310*/  LEA.HI R35, R35, R4, RZ, 0x1 ;  /* 0x0000000423237211 */ /* 0x000fe200078f08ff */
[-C--:B---3--:R-:W-:Y:S01]  /*0320*/  IMAD.WIDE R2, R24, R21.reuse, c[0x0][0x160] ;  /* 0x0000580018027625 */ /* 0x088fe200078e0215 */
[----:B------:R-:W-:Y:S01]  /*0330*/  SHF.L.U32 R20, R20, 0x1, RZ ;  /* 0x0000000114147819 */ /* 0x000fe200000006ff */
[----:B------:R0:W2:Y:S02]  /*0340*/  @P3 LDG.E.EL R29, [R6.64] ;  /* 0x00000004061d3981 */ /* 0x0000a4000c2e1900 */
[----:B------:R-:W-:Y:S01]  /*0350*/  IMAD.WIDE R4, R22, R21, c[0x0][0x160] ;  /* 0x0000580016047625 */ /* 0x000fe200078e0215 */
[----:B------:R-:W-:Y:S01]  /*0360*/  IADD3 R9, R11, R34, RZ ;  /* 0x000000220b097210 */ /* 0x000fe20007ffe0ff */
[----:B------:R1:W3:Y:S01]  /*0370*/  @P1 LDG.E.EL R26, [R2.64] ;  /* 0x00000004021a1981 */ /* 0x0002e2000c2e1900 */
[----:B------:R-:W-:Y:S01]  /*0380*/  PRMT R25, RZ, 0x7610, R25 ;  /* 0x00007610ff197816 */ /* 0x000fe20000000019 */
[----:B------:R-:W-:-:S02]  /*0390*/  IMAD R15, R12, 0x100, R15 ;  /* 0x000001000c0f7824 */ /* 0x000fc400078e020f */
[----:B------:R-:W-:Y:S01]  /*03a0*/  IMAD R11, R11, 0x12, R14 ;  /* 0x000000120b0b7824 */ /* 0x000fe200078e020e */
[----:B------:R-:W-:Y:S01]  /*03b0*/  MOV R23, RZ ;  /* 0x000000ff00177202 */ /* 0x000fe20000000f00 */
[----:B------:R5:W2:Y:S01]  /*03c0*/  @P2 LDG.E.EL R28, [R4.64] ;  /* 0x00000004041c2981 */ /* 0x000aa2000c2e1900 */
[----:B------:R-:W-:Y:S01]  /*03d0*/  PRMT R30, RZ, 0x7610, R30 ;  /* 0x00007610ff1e7816 */ /* 0x000fe2000000001e */
[----:B0-----:R-:W-:Y:S01]  /*03e0*/  IMAD.WIDE R6, R18, R21, c[0x0][0x178] ;  /* 0x00005e0012067625 */ /* 0x001fe200078e0215 */
[----:B------:R-:W-:-:S03]  /*03f0*/  LEA R9, R14, R9, 0x8 ;  /* 0x000000090e097211 */ /* 0x000fc600078e40ff */
[-C--:B-1----:R-:W-:Y:S01]  /*0400*/  IMAD.WIDE R2, R20, R21.reuse, c[0x0][0x160] ;  /* 0x0000580014027625 */ /* 0x082fe200078e0215 */
[----:B------:R-:W-:Y:S01]  /*0410*/  MOV R12, 0x4 ;  /* 0x00000004000c7802 */ /* 0x000fe20000000f00 */
[----:B------:R0:W2:Y:S02]  /*0420*/  @P1 LDG.E.EL.U16 R25, [R6.64] ;  /* 0x0000000406191981 */ /* 0x0000a4000c2e1500 */
[----:B-----5:R-:W-:Y:S01]  /*0430*/  IMAD.WIDE R4, R16, R21, c[0x0][0x178] ;  /* 0x00005e0010047625 */ /* 0x020fe200078e0215 */
[----:B------:R-:W-:Y:S01]  /*0440*/  SHF.L.U32 R17, R15, 0x1, RZ ;  /* 0x000000010f117819 */ /* 0x000fe200000006ff */
[----:B------:R1:W5:Y:S02]  /*0450*/  @P0 LDG.E.EL R23, [R2.64] ;  /* 0x0000000402170981 */ /* 0x000364000c2e1900 */
[--C-:B------:R-:W-:Y:S02]  /*0460*/  IMAD R14, R34, 0x12, R11.reuse ;  /* 0x00000012220e7824 */ /* 0x100fe400078e020b */
[----:B------:R-:W-:Y:S01]  /*0470*/  IMAD.IADD R16, R13, 0x1, R11 ;  /* 0x000000010d107824 */ /* 0x000fe200078e020b */
[----:B------:R1:W5:Y:S01]  /*0480*/  @P1 LDG.E.EL.U16 R30, [R4.64] ;  /* 0x00000004041e1981 */ /* 0x000362000c2e1500 */
[----:B------:R-:W-:-:S02]  /*0490*/  IMAD R10, R35, -0x9, R10 ;  /* 0xfffffff7230a7824 */ /* 0x000fc400078e020a */
[----:B0-----:R-:W-:Y:S01]  /*04a0*/  IMAD.WIDE R6, R14, R21, c[0x0][0x178] ;  /* 0x00005e000e067625 */ /* 0x001fe200078e0215 */
[----:B-1----:R-:W-:-:S03]  /*04b0*/  CS2R R2, SRZ ;  /* 0x0000000000027805 */ /* 0x002fc6000001ff00 */
[----:B------:R-:W-:Y:S01]  /*04c0*/  IMAD.WIDE R14, R16, R21, c[0x0][0x178] ;  /* 0x00005e00100e7625 */ /* 0x000fe200078e0215 */
[----:B------:R-:W-:-:S03]  /*04d0*/  IADD3 R5, R35, R34, RZ ;  /* 0x0000002223057210 */ /* 0x000fc60007ffe0ff */
[----:B------:R-:W-:-:S04]  /*04e0*/  IMAD.WIDE R16, R17, R12, c[0x0][0x168] ;  /* 0x00005a0011107625 */ /* 0x000fc800078e020c */
[----:B------:R-:W-:Y:S01]  /*04f0*/  IMAD R35, R35, 0x12, R10 ;  /* 0x0000001223237824 */ /* 0x000fe200078e020a */
[----:B------:R0:W5:Y:S01]  /*0500*/  @P1 LDG.E.EL.64 R2, [R16.64] ;  /* 0x0000000410021981 */ /* 0x000162000c2e1b00 */
[----:B------:R-:W-:Y:S01]  /*0510*/  IMAD R18, R10, 0x100, R5 ;  /* 0x000001000a127824 */ /* 0x000fe200078e0205 */
[----:B------:R-:W-:Y:S01]  /*0520*/  SHF.L.U32 R11, R9, 0x1, RZ ;  /* 0x00000001090b7819 */ /* 0x000fe200000006ff */
[----:B------:R-:W-:Y:S01]  /*0530*/  IMAD R10, R34, 0x12, R35 ;  /* 0x00000012220a7824 */ /* 0x000fe200078e0223 */
[----:B------:R-:W-:Y:S01]  /*0540*/  PRMT R32, RZ, 0x7610, R32 ;  /* 0x00007610ff207816 */ /* 0x000fe20000000020 */
[C---:B------:R-:W-:Y:S01]  /*0550*/  IMAD R36, R19.reuse, -0x9, R8 ;  /* 0xfffffff713247824 */ /* 0x040fe200078e0208 */
[----:B------:R-:W-:Y:S01]  /*0560*/  PRMT R31, RZ, 0x7610, R31 ;  /* 0x00007610ff1f7816 */ /* 0x000fe2000000001f */
[----:B------:R-:W-:Y:S01]  /*0570*/  CS2R R4, SRZ ;  /* 0x0000000000047805 */ /* 0x000fe2000001ff00 */
[----:B------:R-:W-:Y:S01]  /*0580*/  IMAD.WIDE R8, R10, R21, c[0x0][0x178] ;  /* 0x00005e000a087625 */ /* 0x000fe200078e0215 */
[----:B------:R-:W-:Y:S01]  /*0590*/  IADD3 R37, R19, R34, RZ ;  /* 0x0000002213257210 */ /* 0x000fe20007ffe0ff */
[----:B------:R1:W5:Y:S02]  /*05a0*/  @P2 LDG.E.EL.U16 R32, [R14.64] ;  /* 0x000000040e202981 */ /* 0x000364000c2e1500 */
[----:B------:R-:W-:-:S02]  /*05b0*/  IMAD.WIDE R10, R11, R12, c[0x0][0x168] ;  /* 0x00005a000b0a7625 */ /* 0x000fc400078e020c */
[----:B------:R1:W5:Y:S01]  /*05c0*/  @P2 LDG.E.EL.U16 R31, [R6.64] ;  /* 0x00000004061f2981 */ /* 0x000362000c2e1500 */
[----:B------:R-:W-:Y:S01]  /*05d0*/  PRMT R33, RZ, 0x7610, R33 ;  /* 0x00007610ff217816 */ /* 0x000fe20000000021 */
[----:B0-----:R-:W-:Y:S02]  /*05e0*/  IMAD.IADD R16, R13, 0x1, R35 ;  /* 0x000000010d107824 */ /* 0x001fe400078e0223 */
[----:B------:R0:W5:Y:S01]  /*05f0*/  @P2 LDG.E.EL.64 R4, [R10.64] ;  /* 0x000000040a042981 */ /* 0x000162000c2e1b00 */
[----:B-1----:R-:W-:Y:S01]  /*0600*/  IMAD R15, R19, 0x12, R36 ;  /* 0x00000012130f7824 */ /* 0x002fe200078e0224 */
[----:B------:R-:W-:Y:S02]  /*0610*/  LEA R14, R36, R37, 0x8 ;  /* 0x00000025240e7211 */ /* 0x000fe400078e40ff */
[----:B------:R1:W5:Y:S01]  /*0620*/  @P3 LDG.E.EL.U16 R33, [R8.64] ;  /* 0x0000000408213981 */ /* 0x000362000c2e1500 */
[----:B------:R-:W-:Y:S01]  /*0630*/  SHF.L.U32 R19, R18, 0x1, RZ ;  /* 0x0000000112137819 */ /* 0x000fe200000006ff */
[----:B------:R-:W-:Y:S01]  /*0640*/  IMAD R34, R34, 0x12, R15 ;  /* 0x0000001222227824 */ /* 0x000fe200078e020f */
[----:B------:R-:W-:Y:S01]  /*0650*/  PRMT R35, RZ, 0x7610, R35 ;  /* 0x00007610ff237816 */ /* 0x000fe20000000023 */
[----:B------:R-:W-:Y:S01]  /*0660*/  CS2R R6, SRZ ;  /* 0x0000000000067805 */ /* 0x000fe2000001ff00 */
[----:B------:R-:W-:Y:S01]  /*0670*/  IADD3 R15, R13, R15, RZ ;  /* 0x0000000f0d0f7210 */ /* 0x000fe20007ffe0ff */
[----:B------:R-:W-:Y:S01]  /*0680*/  IMAD.WIDE R16, R16, R21, c[0x0][0x178] ;  /* 0x00005e0010107625 */ /* 0x000fe200078e0215 */
[----:B------:R-:W-:-:S03]  /*0690*/  SHF.L.U32 R13, R14, 0x1, RZ ;  /* 0x000000010e0d7819 */ /* 0x000fc600000006ff */
[-C--:B------:R-:W-:Y:S01]  /*06a0*/  IMAD.WIDE R18, R19, R12.reuse, c[0x0][0x168] ;  /* 0x00005a0013127625 */ /* 0x080fe200078e020c */
[----:B------:R-:W-:Y:S01]  /*06b0*/  PRMT R36, RZ, 0x7610, R36 ;  /* 0x00007610ff247816 */ /* 0x000fe20000000024 */
[----:B-1----:R-:W-:Y:S01]  /*06c0*/  CS2R R8, SRZ ;  /* 0x0000000000087805 */ /* 0x002fe2000001ff00 */
[----:B------:R4:W5:Y:S01]  /*06d0*/  @P3 LDG.E.EL.U16 R35, [R16.64] ;  /* 0x0000000410233981 */ /* 0x000962000c2e1500 */
[----:B0-----:R-:W-:Y:S01]  /*06e0*/  IMAD.WIDE R10, R15, R21, c[0x0][0x178] ;  /* 0x00005e000f0a7625 */ /* 0x001fe200078e0215 */
[----:B------:R-:W-:Y:S02]  /*06f0*/  PRMT R37, RZ, 0x7610, R37 ;  /* 0x00007610ff257816 */ /* 0x000fe40000000025 */
[----:B------:R0:W5:Y:S01]  /*0700*/  @P3 LDG.E.EL.64 R6, [R18.64] ;  /* 0x0000000412063981 */ /* 0x000162000c2e1b00 */
[----:B------:R-:W-:-:S03]  /*0710*/  IMAD.WIDE R12, R13, R12, c[0x0][0x168] ;  /* 0x00005a000d0c7625 */ /* 0x000fc600078e020c */
[----:B------:R2:W5:Y:S01]  /*0720*/  @P0 LDG.E.EL.U16 R36, [R10.64] ;  /* 0x000000040a240981 */ /* 0x000562000c2e1500 */
[----:B------:R-:W-:-:S03]  /*0730*/  IMAD.WIDE R14, R34, R21, c[0x0][0x178] ;  /* 0x00005e00220e7625 */ /* 0x000fc600078e0215 */
[----:B------:R-:W5:Y:S04]  /*0740*/  @P0 LDG.E.EL.64 R8, [R12.64] ;  /* 0x000000040c080981 */ /* 0x000f68000c2e1b00 */
[----:B------:R-:W5:Y:S01]  /*0750*/  @P0 LDG.E.EL.U16 R37, [R14.64] ;  /* 0x000000040e250981 */ /* 0x000f62000c2e1500 */
[----:B----4-:R-:W-:-:S04]  /*0760*/  FMUL R16, R27, 0.00062499998603016138077 ;  /* 0x3a23d70a1b107820 */ /* 0x010fc80000400000 */
[----:B------:R-:W-:Y:S01]  /*0770*/  FMUL R16, R16, 0.00021701389050576835871 ;  /* 0x39638e3910107820 */ /* 0x000fe20000400000 */
[----:B---3--:R-:W-:-:S04]  /*0780*/  PRMT R17, R26, 0x7632, R17 ;  /* 0x000076321a117816 */ /* 0x008fc80000000011 */
[----:B0-----:R-:W-:Y:S01]  /*0790*/  SHF.L.U32 R18, R17, 0x10, RZ ;  /* 0x0000001011127819 */ /* 0x001fe200000006ff */
[----:B--2---:R-:W-:Y:S02]  /*07a0*/  IMAD.U32 R11, R28, 0x10000, RZ ;  /* 0x000100001c0b7824 */ /* 0x004fe400078e00ff */
[----:B------:R-:W-:Y:S01]  /*07b0*/  IMAD.U32 R19, R26, 0x10000, RZ ;  /* 0x000100001a137824 */ /* 0x000fe200078e00ff */
[----:B------:R-:W-:Y:S02]  /*07c0*/  SHF.L.U32 R25, R25, 0x10, RZ ;  /* 0x0000001019197819 */ /* 0x000fe400000006ff */
[----:B-----5:R-:W-:Y:S01]  /*07d0*/  SHF.L.U32 R30, R30, 0x10, RZ ;  /* 0x000000101e1e7819 */ /* 0x020fe200000006ff */
[----:B------:R-:W-:Y:S01]  /*07e0*/  FFMA R18, R16, R3, R18 ;  /* 0x0000000310127223 */ /* 0x000fe20000000012 */
[----:B------:R-:W-:-:S04]  /*07f0*/  PRMT R3, R28, 0x7632, R3 ;  /* 0x000076321c037816 */ /* 0x000fc80000000003 */
[----:B------:R-:W-:Y:S01]  /*0800*/  SHF.L.U32 R10, R3, 0x10, RZ ;  /* 0x00000010030a7819 */ /* 0x000fe200000006ff */
[----:B------:R-:W-:Y:S01]  /*0810*/  FFMA R19, R16, R2, R19 ;  /* 0x0000000210137223 */ /* 0x000fe20000000013 */
[----:B------:R-:W-:Y:S02]  /*0820*/  SHF.L.U32 R32, R32, 0x10, RZ ;  /* 0x0000001020207819 */ /* 0x000fe400000006ff */
[----:B------:R-:W-:Y:S01]  /*0830*/  SHF.L.U32 R31, R31, 0x10, RZ ;  /* 0x000000101f1f7819 */ /* 0x000fe200000006ff */
[C---:B------:R-:W-:Y:S01]  /*0840*/  FFMA R4, R16.reuse, R4, R11 ;  /* 0x0000000410047223 */ /* 0x040fe2000000000b */
[--C-:B------:R-:W-:Y:S01]  /*0850*/  FFMA R5, R16, R5, R10.reuse ;  /* 0x0000000510057223 */ /* 0x100fe2000000000a */
[----:B------:R-:W-:Y:S02]  /*0860*/  PRMT R10, R29, 0x7632, R10 ;  /* 0x000076321d0a7816 */ /* 0x000fe4000000000a */
[--C-:B------:R-:W-:Y:S01]  /*0870*/  FADD R3, R31, R4.reuse ;  /* 0x000000041f037221 */ /* 0x100fe20000000000 */
[----:B------:R-:W-:Y:S01]  /*0880*/  PRMT R4, R23, 0x7632, R4 ;  /* 0x0000763217047816 */ /* 0x000fe20000000004 */
[----:B------:R-:W-:Y:S01]  /*0890*/  IMAD.U32 R29, R29, 0x10000, RZ ;  /* 0x000100001d1d7824 */ /* 0x000fe200078e00ff */
[----:B------:R-:W-:Y:S01]  /*08a0*/  SHF.L.U32 R10, R10, 0x10, RZ ;  /* 0x000000100a0a7819 */ /* 0x000fe200000006ff */
[----:B------:R-:W-:Y:S01]  /*08b0*/  FADD R32, R32, R5 ;  /* 0x0000000520207221 */ /* 0x000fe20000000000 */
[----:B------:R-:W-:-:S02]  /*08c0*/  SHF.L.U32 R33, R33, 0x10, RZ ;  /* 0x0000001021217819 */ /* 0x000fc400000006ff */
[----:B------:R-:W-:Y:S01]  /*08d0*/  SHF.L.U32 R5, R4, 0x10, RZ ;  /* 0x0000001004057819 */ /* 0x000fe200000006ff */
[----:B------:R-:W-:Y:S01]  /*08e0*/  FADD R2, R30, R19 ;  /* 0x000000131e027221 */ /* 0x000fe20000000000 */
[----:B------:R-:W-:Y:S01]  /*08f0*/  FADD R25, R25, R18 ;  /* 0x0000001219197221 */ /* 0x000fe20000000000 */
[----:B------:R-:W-:Y:S01]  /*0900*/  SHF.L.U32 R35, R35, 0x10, RZ ;  /* 0x0000001023237819 */ /* 0x000fe200000006ff */
[----:B------:R-:W-:Y:S01]  /*0910*/  IMAD.U32 R23, R23, 0x10000, RZ ;  /* 0x0001000017177824 */ /* 0x000fe200078e00ff */
[C---:B------:R-:W-:Y:S01]  /*0920*/  FFMA R6, R16.reuse, R6, R29 ;  /* 0x0000000610067223 */ /* 0x040fe2000000001d */
[----:B------:R-:W-:Y:S01]  /*0930*/  FFMA R10, R16, R7, R10 ;  /* 0x00000007100a7223 */ /* 0x000fe2000000000a */
[----:B------:R-:W-:Y:S02]  /*0940*/  SHF.L.U32 R36, R36, 0x10, RZ ;  /* 0x0000001024247819 */ /* 0x000fe400000006ff */
[----:B------:R-:W-:Y:S01]  /*0950*/  FADD R6, R33, R6 ;  /* 0x0000000621067221 */ /* 0x000fe20000000000 */
[----:B------:R-:W-:Y:S01]  /*0960*/  FADD R35, R35, R10 ;  /* 0x0000000a23237221 */ /* 0x000fe20000000000 */
[C---:B------:R-:W-:Y:S01]  /*0970*/  FFMA R5, R16.reuse, R9, R5 ;  /* 0x0000000910057223 */ /* 0x040fe20000000005 */
[----:B------:R-:W-:Y:S01]  /*0980*/  F2FP.BF16.PACK_AB R2, R25, R2 ;  /* 0x000000021902723e */ /* 0x000fe200000010ff */
[----:B------:R-:W-:Y:S01]  /*0990*/  FFMA R8, R16, R8, R23 ;  /* 0x0000000810087223 */ /* 0x000fe20000000017 */
[----:B------:R-:W-:Y:S01]  /*09a0*/  IMAD.WIDE R24, R24, R21, c[0x0][0x180] ;  /* 0x0000600018187625 */ /* 0x000fe200078e0215 */
[----:B------:R-:W-:Y:S01]  /*09b0*/  SHF.L.U32 R37, R37, 0x10, RZ ;  /* 0x0000001025257819 */ /* 0x000fe200000006ff */
[----:B------:R-:W-:Y:S01]  /*09c0*/  FADD R7, R36, R5 ;  /* 0x0000000524077221 */ /* 0x000fe20000000000 */
[----:B------:R-:W-:Y:S01]  /*09d0*/  F2FP.BF16.PACK_AB R3, R32, R3 ;  /* 0x000000032003723e */ /* 0x000fe200000010ff */
[----:B------:R-:W-:Y:S01]  /*09e0*/  IMAD.WIDE R22, R22, R21, c[0x0][0x180] ;  /* 0x0000600016167625 */ /* 0x000fe200078e0215 */
[----:B------:R-:W-:-:S03]  /*09f0*/  F2FP.BF16.PACK_AB R35, R35, R6 ;  /* 0x000000062323723e */ /* 0x000fc600000010ff */
[----:B------:R-:W-:Y:S01]  /*0a00*/  IMAD.WIDE R4, R0, R21, c[0x0][0x180] ;  /* 0x0000600000047625 */ /* 0x000fe200078e0215 */
[----:B------:R-:W-:Y:S01]  /*0a10*/  FADD R8, R37, R8 ;  /* 0x0000000825087221 */ /* 0x000fe20000000000 */
[----:B------:R0:W-:Y:S04]  /*0a20*/  @P1 STG.E [R24.64], R2 ;  /* 0x0000000218001986 */ /* 0x0001e8000c101904 */
[----:B------:R0:W-:Y:S01]  /*0a30*/  @P2 STG.E [R22.64], R3 ;  /* 0x0000000316002986 */ /* 0x0001e2000c101904 */
[----:B------:R-:W-:-:S03]  /*0a40*/  F2FP.BF16.PACK_AB R7, R7, R8 ;  /* 0x000000080707723e */ /* 0x000fc600000010ff */
[----:B------:R0:W-:Y:S01]  /*0a50*/  @P3 STG.E [R4.64], R35 ;  /* 0x0000002304003986 */ /* 0x0001e2000c101904 */
[----:B------:R-:W-:Y:S01]  /*0a60*/  IMAD.WIDE R20, R20, R21, c[0x0][0x180] ;  /* 0x0000600014147625 */ /* 0x000fe200078e0215 */
[----:B------:R-:W-:Y:S06]  /*0a70*/  @!P0 EXIT ;  /* 0x000000000000894d */ /* 0x000fec0003800000 */
[----:B------:R-:W-:Y:S01]  /*0a80*/  STG.E [R20.64], R7 ;  /* 0x0000000714007986 */ /* 0x000fe2000c101904 */
[----:B------:R-:W-:Y:S05]  /*0a90*/  EXIT ;  /* 0x000000000000794d */ /* 0x000fea0003800000 */
.L_x_0:
[----:B------:R-:W-:-:S00]  /*0aa0*/  BRA `(.L_x_0) ;  /* 0xfffffff000007947 */ /* 0x000fc0000383ffff */
[----:B------:R-:W-:-:S00]  /*0ab0*/  NOP ;  /* 0x0000000000007918 */ /* 0x000fc00000000000 */
        /* <DEDUP_REMOVED lines=12> */
.L_x_1:
